//
// Generated by NVIDIA NVVM Compiler
//
// Compiler Build ID: CL-36424714
// Cuda compilation tools, release 13.0, V13.0.88
// Based on NVVM 20.0.0
//

.version 9.0
.target sm_100
.address_size 64

	// .globl	_Z17cudaCopieParBlocsPfPKfi

.visible .entry _Z17cudaCopieParBlocsPfPKfi(
	.param .u64 .ptr .align 1 _Z17cudaCopieParBlocsPfPKfi_param_0,
	.param .u64 .ptr .align 1 _Z17cudaCopieParBlocsPfPKfi_param_1,
	.param .u32 _Z17cudaCopieParBlocsPfPKfi_param_2
)
{
	.reg .pred 	%p<2>;
	.reg .b32 	%r<3>;
	.reg .b32 	%f<2>;
	.reg .b64 	%rd<8>;

	ld.param.u64 	%rd1, [_Z17cudaCopieParBlocsPfPKfi_param_0];
	ld.param.u64 	%rd2, [_Z17cudaCopieParBlocsPfPKfi_param_1];
	ld.param.u32 	%r2, [_Z17cudaCopieParBlocsPfPKfi_param_2];
	mov.u32 	%r1, %ctaid.x;
	setp.ge.s32 	%p1, %r1, %r2;
	@%p1 bra 	$L__BB0_2;
	cvta.to.global.u64 	%rd3, %rd2;
	cvta.to.global.u64 	%rd4, %rd1;
	mul.wide.u32 	%rd5, %r1, 4;
	add.s64 	%rd6, %rd3, %rd5;
	ld.global.f32 	%f1, [%rd6];
	add.s64 	%rd7, %rd4, %rd5;
	st.global.f32 	[%rd7], %f1;
$L__BB0_2:
	ret;

}
	// .globl	_Z24cudaCopieParBlocsThreadsPfPKfi
.visible .entry _Z24cudaCopieParBlocsThreadsPfPKfi(
	.param .u64 .ptr .align 1 _Z24cudaCopieParBlocsThreadsPfPKfi_param_0,
	.param .u64 .ptr .align 1 _Z24cudaCopieParBlocsThreadsPfPKfi_param_1,
	.param .u32 _Z24cudaCopieParBlocsThreadsPfPKfi_param_2
)
{
	.reg .pred 	%p<2>;
	.reg .b32 	%r<6>;
	.reg .b32 	%f<2>;
	.reg .b64 	%rd<8>;

	ld.param.u64 	%rd1, [_Z24cudaCopieParBlocsThreadsPfPKfi_param_0];
	ld.param.u64 	%rd2, [_Z24cudaCopieParBlocsThreadsPfPKfi_param_1];
	ld.param.u32 	%r2, [_Z24cudaCopieParBlocsThreadsPfPKfi_param_2];
	mov.u32 	%r3, %ctaid.x;
	mov.u32 	%r4, %ntid.x;
	mov.u32 	%r5, %tid.x;
	mad.lo.s32 	%r1, %r3, %r4, %r5;
	setp.ge.s32 	%p1, %r1, %r2;
	@%p1 bra 	$L__BB1_2;
	cvta.to.global.u64 	%rd3, %rd2;
	cvta.to.global.u64 	%rd4, %rd1;
	mul.wide.s32 	%rd5, %r1, 4;
	add.s64 	%rd6, %rd3, %rd5;
	ld.global.f32 	%f1, [%rd6];
	add.s64 	%rd7, %rd4, %rd5;
	st.global.f32 	[%rd7], %f1;
$L__BB1_2:
	ret;

}


// ===== COMPILED SASS (sm_100) =====

	.target	sm_100

	.elftype	@"ET_EXEC"


//--------------------- .note.nv.tkinfo           --------------------------
	.section	.note.nv.tkinfo,"",@"SHT_NOTE"
	.sectionflags	@"SHF_NOTE_NV_TKINFO"
	.tkinfo
        /*0018*/ 	.word	0x00000002
        /*0030*/ 	.string	""
        /*0030*/ 	.string	"ptxas"
        /*0030*/ 	.string	"Cuda compilation tools, release 13.0, V13.0.88"
        /*0030*/ 	.string	"Build cuda_13.0.r13.0/compiler.36424714_0"
        /*0030*/ 	.string	"-arch sm_100 -m 64 "



//--------------------- .note.nv.cuinfo           --------------------------
	.section	.note.nv.cuinfo,"",@"SHT_NOTE"
	.sectionflags	@"SHF_NOTE_NV_CUINFO"
        /*0018*/ 	.short	0x0002
        /*001a*/ 	.short	0x0064
        /*001c*/ 	.short	0x0082
	.zero		2


//--------------------- .nv.info                  --------------------------
	.section	.nv.info,"",@"SHT_CUDA_INFO"
	.align	4


	//----- nvinfo : EIATTR_REGCOUNT
	.align		4
        /*0000*/ 	.byte	0x04, 0x2f
        /*0002*/ 	.short	(.L_1 - .L_0)
	.align		4
.L_0:
        /*0004*/ 	.word	index@(_Z17cudaCopieParBlocsPfPKfi)
        /*0008*/ 	.word	0x0000000a


	//----- nvinfo : EIATTR_FRAME_SIZE
	.align		4
.L_1:
        /*000c*/ 	.byte	0x04, 0x11
        /*000e*/ 	.short	(.L_3 - .L_2)
	.align		4
.L_2:
        /*0010*/ 	.word	index@(_Z17cudaCopieParBlocsPfPKfi)
        /*0014*/ 	.word	0x00000000


	//----- nvinfo : EIATTR_REGCOUNT
	.align		4
.L_3:
        /*0018*/ 	.byte	0x04, 0x2f
        /*001a*/ 	.short	(.L_5 - .L_4)
	.align		4
.L_4:
        /*001c*/ 	.word	index@(_Z24cudaCopieParBlocsThreadsPfPKfi)
        /*0020*/ 	.word	0x0000000a


	//----- nvinfo : EIATTR_FRAME_SIZE
	.align		4
.L_5:
        /*0024*/ 	.byte	0x04, 0x11
        /*0026*/ 	.short	(.L_7 - .L_6)
	.align		4
.L_6:
        /*0028*/ 	.word	index@(_Z24cudaCopieParBlocsThreadsPfPKfi)
        /*002c*/ 	.word	0x00000000


	//----- nvinfo : EIATTR_MIN_STACK_SIZE
	.align		4
.L_7:
        /*0030*/ 	.byte	0x04, 0x12
        /*0032*/ 	.short	(.L_9 - .L_8)
	.align		4
.L_8:
        /*0034*/ 	.word	index@(_Z24cudaCopieParBlocsThreadsPfPKfi)
        /*0038*/ 	.word	0x00000000


	//----- nvinfo : EIATTR_MIN_STACK_SIZE
	.align		4
.L_9:
        /*003c*/ 	.byte	0x04, 0x12
        /*003e*/ 	.short	(.L_11 - .L_10)
	.align		4
.L_10:
        /*0040*/ 	.word	index@(_Z17cudaCopieParBlocsPfPKfi)
        /*0044*/ 	.word	0x00000000
.L_11:


//--------------------- .nv.compat                --------------------------
	.section	.nv.compat,"",@"SHT_CUDA_COMPAT_INFO"
	.align	4
        /*0000*/ 	.byte	0x02, 0x09, 0x00, 0x00, 0x02, 0x02, 0x01, 0x00, 0x02, 0x05, 0x05, 0x00, 0x03, 0x07, 0x01, 0x01
        /*0010*/ 	.byte	0x02, 0x03, 0x00, 0x00, 0x02, 0x06, 0x01, 0x00, 0x04, 0x0b, 0x08, 0x00, 0x09, 0x00, 0x00, 0x00
        /*0020*/ 	.byte	0x00, 0x00, 0x00, 0x00


//--------------------- .nv.info._Z24cudaCopieParBlocsThreadsPfPKfi --------------------------
	.section	.nv.info._Z24cudaCopieParBlocsThreadsPfPKfi,"",@"SHT_CUDA_INFO"
	.sectionflags	@""
	.align	4


	//----- nvinfo : EIATTR_CUDA_API_VERSION
	.align		4
        /*0000*/ 	.byte	0x04, 0x37
        /*0002*/ 	.short	(.L_13 - .L_12)
.L_12:
        /*0004*/ 	.word	0x00000082


	//----- nvinfo : EIATTR_KPARAM_INFO
	.align		4
.L_13:
        /*0008*/ 	.byte	0x04, 0x17
        /*000a*/ 	.short	(.L_15 - .L_14)
.L_14:
        /*000c*/ 	.word	0x00000000
        /*0010*/ 	.short	0x0002
        /*0012*/ 	.short	0x0010
        /*0014*/ 	.byte	0x00, 0xf0, 0x11, 0x00


	//----- nvinfo : EIATTR_KPARAM_INFO
	.align		4
.L_15:
        /*0018*/ 	.byte	0x04, 0x17
        /*001a*/ 	.short	(.L_17 - .L_16)
.L_16:
        /*001c*/ 	.word	0x00000000
        /*0020*/ 	.short	0x0001
        /*0022*/ 	.short	0x0008
        /*0024*/ 	.byte	0x00, 0xf5, 0x21, 0x00


	//----- nvinfo : EIATTR_KPARAM_INFO
	.align		4
.L_17:
        /*0028*/ 	.byte	0x04, 0x17
        /*002a*/ 	.short	(.L_19 - .L_18)
.L_18:
        /*002c*/ 	.word	0x00000000
        /*0030*/ 	.short	0x0000
        /*0032*/ 	.short	0x0000
        /*0034*/ 	.byte	0x00, 0xf5, 0x21, 0x00


	//----- nvinfo : EIATTR_SPARSE_MMA_MASK
	.align		4
.L_19:
        /*0038*/ 	.byte	0x03, 0x50
        /*003a*/ 	.short	0x0000


	//----- nvinfo : EIATTR_MAXREG_COUNT
	.align		4
        /*003c*/ 	.byte	0x03, 0x1b
        /*003e*/ 	.short	0x00ff


	//----- nvinfo : EIATTR_MERCURY_ISA_VERSION
	.align		4
        /*0040*/ 	.byte	0x03, 0x5f
        /*0042*/ 	.short	0x0101


	//----- nvinfo : EIATTR_VRC_CTA_INIT_COUNT
	.align		4
        /*0044*/ 	.byte	0x02, 0x4a
	.zero		1
	.zero		1


	//----- nvinfo : EIATTR_EXIT_INSTR_OFFSETS
	.align		4
        /*0048*/ 	.byte	0x04, 0x1c
        /*004a*/ 	.short	(.L_21 - .L_20)


	//   ....[0]....
.L_20:
        /*004c*/ 	.word	0x00000070


	//   ....[1]....
        /*0050*/ 	.word	0x000000f0


	//----- nvinfo : EIATTR_CBANK_PARAM_SIZE
	.align		4
.L_21:
        /*0054*/ 	.byte	0x03, 0x19
        /*0056*/ 	.short	0x0014


	//----- nvinfo : EIATTR_PARAM_CBANK
	.align		4
        /*0058*/ 	.byte	0x04, 0x0a
        /*005a*/ 	.short	(.L_23 - .L_22)
	.align		4
.L_22:
        /*005c*/ 	.word	index@(.nv.constant0._Z24cudaCopieParBlocsThreadsPfPKfi)
        /*0060*/ 	.short	0x0380
        /*0062*/ 	.short	0x0014


	//----- nvinfo : EIATTR_SW_WAR
	.align		4
.L_23:
        /*0064*/ 	.byte	0x04, 0x36
        /*0066*/ 	.short	(.L_25 - .L_24)
.L_24:
        /*0068*/ 	.word	0x00000008
.L_25:


//--------------------- .nv.info._Z17cudaCopieParBlocsPfPKfi --------------------------
	.section	.nv.info._Z17cudaCopieParBlocsPfPKfi,"",@"SHT_CUDA_INFO"
	.sectionflags	@""
	.align	4


	//----- nvinfo : EIATTR_CUDA_API_VERSION
	.align		4
        /*0000*/ 	.byte	0x04, 0x37
        /*0002*/ 	.short	(.L_27 - .L_26)
.L_26:
        /*0004*/ 	.word	0x00000082


	//----- nvinfo : EIATTR_KPARAM_INFO
	.align		4
.L_27:
        /*0008*/ 	.byte	0x04, 0x17
        /*000a*/ 	.short	(.L_29 - .L_28)
.L_28:
        /*000c*/ 	.word	0x00000000
        /*0010*/ 	.short	0x0002
        /*0012*/ 	.short	0x0010
        /*0014*/ 	.byte	0x00, 0xf0, 0x11, 0x00


	//----- nvinfo : EIATTR_KPARAM_INFO
	.align		4
.L_29:
        /*0018*/ 	.byte	0x04, 0x17
        /*001a*/ 	.short	(.L_31 - .L_30)
.L_30:
        /*001c*/ 	.word	0x00000000
        /*0020*/ 	.short	0x0001
        /*0022*/ 	.short	0x0008
        /*0024*/ 	.byte	0x00, 0xf5, 0x21, 0x00


	//----- nvinfo : EIATTR_KPARAM_INFO
	.align		4
.L_31:
        /*0028*/ 	.byte	0x04, 0x17
        /*002a*/ 	.short	(.L_33 - .L_32)
.L_32:
        /*002c*/ 	.word	0x00000000
        /*0030*/ 	.short	0x0000
        /*0032*/ 	.short	0x0000
        /*0034*/ 	.byte	0x00, 0xf5, 0x21, 0x00


	//----- nvinfo : EIATTR_SPARSE_MMA_MASK
	.align		4
.L_33:
        /*0038*/ 	.byte	0x03, 0x50
        /*003a*/ 	.short	0x0000


	//----- nvinfo : EIATTR_MAXREG_COUNT
	.align		4
        /*003c*/ 	.byte	0x03, 0x1b
        /*003e*/ 	.short	0x00ff


	//----- nvinfo : EIATTR_MERCURY_ISA_VERSION
	.align		4
        /*0040*/ 	.byte	0x03, 0x5f
        /*0042*/ 	.short	0x0101


	//----- nvinfo : EIATTR_VRC_CTA_INIT_COUNT
	.align		4
        /*0044*/ 	.byte	0x02, 0x4a
	.zero		1
	.zero		1


	//----- nvinfo : EIATTR_EXIT_INSTR_OFFSETS
	.align		4
        /*0048*/ 	.byte	0x04, 0x1c
        /*004a*/ 	.short	(.L_35 - .L_34)


	//   ....[0]....
.L_34:
        /*004c*/ 	.word	0x00000040


	//   ....[1]....
        /*0050*/ 	.word	0x000000c0


	//----- nvinfo : EIATTR_CBANK_PARAM_SIZE
	.align		4
.L_35:
        /*0054*/ 	.byte	0x03, 0x19
        /*0056*/ 	.short	0x0014


	//----- nvinfo : EIATTR_PARAM_CBANK
	.align		4
        /*0058*/ 	.byte	0x04, 0x0a
        /*005a*/ 	.short	(.L_37 - .L_36)
	.align		4
.L_36:
        /*005c*/ 	.word	index@(.nv.constant0._Z17cudaCopieParBlocsPfPKfi)
        /*0060*/ 	.short	0x0380
        /*0062*/ 	.short	0x0014


	//----- nvinfo : EIATTR_SW_WAR
	.align		4
.L_37:
        /*0064*/ 	.byte	0x04, 0x36
        /*0066*/ 	.short	(.L_39 - .L_38)
.L_38:
        /*0068*/ 	.word	0x00000008
.L_39:


//--------------------- .nv.callgraph             --------------------------
	.section	.nv.callgraph,"",@"SHT_CUDA_CALLGRAPH"
	.align	4
	.sectionentsize	8
	.align		4
        /*0000*/ 	.word	0x00000000
	.align		4
        /*0004*/ 	.word	0xffffffff
	.align		4
        /*0008*/ 	.word	0x00000000
	.align		4
        /*000c*/ 	.word	0xfffffffe
	.align		4
        /*0010*/ 	.word	0x00000000
	.align		4
        /*0014*/ 	.word	0xfffffffd
	.align		4
        /*0018*/ 	.word	0x00000000
	.align		4
        /*001c*/ 	.word	0xfffffffc


//--------------------- .text._Z24cudaCopieParBlocsThreadsPfPKfi --------------------------
	.section	.text._Z24cudaCopieParBlocsThreadsPfPKfi,"ax",@progbits
	.align	128
        .global         _Z24cudaCopieParBlocsThreadsPfPKfi
        .type           _Z24cudaCopieParBlocsThreadsPfPKfi,@function
        .size           _Z24cudaCopieParBlocsThreadsPfPKfi,(.L_x_2 - _Z24cudaCopieParBlocsThreadsPfPKfi)
        .other          _Z24cudaCopieParBlocsThreadsPfPKfi,@"STO_CUDA_ENTRY STV_DEFAULT"
_Z24cudaCopieParBlocsThreadsPfPKfi:
.text._Z24cudaCopieParBlocsThreadsPfPKfi:
[----:B------:R-:W-:Y:S01]  /*0000*/  LDC R1, c[0x0][0x37c] ;  /* 0x0000df00ff017b82 */ /* 0x000fe20000000800 */
[----:B------:R-:W0:Y:S07]  /*0010*/  S2R R0, SR_TID.X ;  /* 0x0000000000007919 */ /* 0x000e2e0000002100 */
[----:B------:R-:W0:Y:S01]  /*0020*/  S2UR UR4, SR_CTAID.X ;  /* 0x00000000000479c3 */ /* 0x000e220000002500 */
[----:B------:R-:W1:Y:S07]  /*0030*/  LDCU UR5, c[0x0][0x390] ;  /* 0x00007200ff0577ac */ /* 0x000e6e0008000800 */
[----:B------:R-:W0:Y:S02]  /*0040*/  LDC R7, c[0x0][0x360] ;  /* 0x0000d800ff077b82 */ /* 0x000e240000000800 */
[----:B0-----:R-:W-:-:S05]  /*0050*/  IMAD R7, R7, UR4, R0 ;  /* 0x0000000407077c24 */ /* 0x001fca000f8e0200 */
[----:B-1----:R-:W-:-:S13]  /*0060*/  ISETP.GE.AND P0, PT, R7, UR5, PT ;  /* 0x0000000507007c0c */ /* 0x002fda000bf06270 */
[----:B------:R-:W-:Y:S05]  /*0070*/  @P0 EXIT ;  /* 0x000000000000094d */ /* 0x000fea0003800000 */
[----:B------:R-:W0:Y:S01]  /*0080*/  LDC.64 R2, c[0x0][0x388] ;  /* 0x0000e200ff027b82 */ /* 0x000e220000000a00 */
[----:B------:R-:W1:Y:S07]  /*0090*/  LDCU.64 UR4, c[0x0][0x358] ;  /* 0x00006b00ff0477ac */ /* 0x000e6e0008000a00 */
[----:B------:R-:W2:Y:S01]  /*00a0*/  LDC.64 R4, c[0x0][0x380] ;  /* 0x0000e000ff047b82 */ /* 0x000ea20000000a00 */
[----:B0-----:R-:W-:-:S06]  /*00b0*/  IMAD.WIDE R2, R7, 0x4, R2 ;  /* 0x0000000407027825 */ /* 0x001fcc00078e0202 */
[----:B-1----:R-:W3:Y:S01]  /*00c0*/  LDG.E R3, desc[UR4][R2.64] ;  /* 0x0000000402037981 */ /* 0x002ee2000c1e1900 */
[----:B--2---:R-:W-:-:S05]  /*00d0*/  IMAD.WIDE R4, R7, 0x4, R4 ;  /* 0x0000000407047825 */ /* 0x004fca00078e0204 */
[----:B---3--:R-:W-:Y:S01]  /*00e0*/  STG.E desc[UR4][R4.64], R3 ;  /* 0x0000000304007986 */ /* 0x008fe2000c101904 */
[----:B------:R-:W-:Y:S05]  /*00f0*/  EXIT ;  /* 0x000000000000794d */ /* 0x000fea0003800000 */
.L_x_0:
[----:B------:R-:W-:-:S00]  /*0100*/  BRA `(.L_x_0) ;  /* 0xfffffffc00fc7947 */ /* 0x000fc0000383ffff */
[----:B------:R-:W-:-:S00]  /*0110*/  NOP ;  /* 0x0000000000007918 */ /* 0x000fc00000000000 */
        /* <DEDUP_REMOVED lines=14> */
.L_x_2:


//--------------------- .text._Z17cudaCopieParBlocsPfPKfi --------------------------
	.section	.text._Z17cudaCopieParBlocsPfPKfi,"ax",@progbits
	.align	128
        .global         _Z17cudaCopieParBlocsPfPKfi
        .type           _Z17cudaCopieParBlocsPfPKfi,@function
        .size           _Z17cudaCopieParBlocsPfPKfi,(.L_x_3 - _Z17cudaCopieParBlocsPfPKfi)
        .other          _Z17cudaCopieParBlocsPfPKfi,@"STO_CUDA_ENTRY STV_DEFAULT"
_Z17cudaCopieParBlocsPfPKfi:
.text._Z17cudaCopieParBlocsPfPKfi:
[----:B------:R-:W-:Y:S01]  /*0000*/  LDC R1, c[0x0][0x37c] ;  /* 0x0000df00ff017b82 */ /* 0x000fe20000000800 */
[----:B------:R-:W0:Y:S01]  /*0010*/  S2R R7, SR_CTAID.X ;  /* 0x0000000000077919 */ /* 0x000e220000002500 */
[----:B------:R-:W0:Y:S02]  /*0020*/  LDCU UR4, c[0x0][0x390] ;  /* 0x00007200ff0477ac */ /* 0x000e240008000800 */
[----:B0-----:R-:W-:-:S13]  /*0030*/  ISETP.GE.AND P0, PT, R7, UR4, PT ;  /* 0x0000000407007c0c */ /* 0x001fda000bf06270 */
[----:B------:R-:W-:Y:S05]  /*0040*/  @P0 EXIT ;  /* 0x000000000000094d */ /* 0x000fea0003800000 */
[----:B------:R-:W0:Y:S01]  /*0050*/  LDC.64 R2, c[0x0][0x388] ;  /* 0x0000e200ff027b82 */ /* 0x000e220000000a00 */
[----:B------:R-:W1:Y:S07]  /*0060*/  LDCU.64 UR4, c[0x0][0x358] ;  /* 0x00006b00ff0477ac */ /* 0x000e6e0008000a00 */
[----:B------:R-:W2:Y:S01]  /*0070*/  LDC.64 R4, c[0x0][0x380] ;  /* 0x0000e000ff047b82 */ /* 0x000ea20000000a00 */
[----:B0-----:R-:W-:-:S06]  /*0080*/  IMAD.WIDE.U32 R2, R7, 0x4, R2 ;  /* 0x0000000407027825 */ /* 0x001fcc00078e0002 */
[----:B-1----:R-:W3:Y:S01]  /*0090*/  LDG.E R3, desc[UR4][R2.64] ;  /* 0x0000000402037981 */ /* 0x002ee2000c1e1900 */
[----:B--2---:R-:W-:-:S05]  /*00a0*/  IMAD.WIDE.U32 R4, R7, 0x4, R4 ;  /* 0x0000000407047825 */ /* 0x004fca00078e0004 */
[----:B---3--:R-:W-:Y:S01]  /*00b0*/  STG.E desc[UR4][R4.64], R3 ;  /* 0x0000000304007986 */ /* 0x008fe2000c101904 */
[----:B------:R-:W-:Y:S05]  /*00c0*/  EXIT ;  /* 0x000000000000794d */ /* 0x000fea0003800000 */
.L_x_1:
        /* <DEDUP_REMOVED lines=11> */
.L_x_3:


//--------------------- .nv.shared.reserved.0     --------------------------
	.section	.nv.shared.reserved.0,"aw",@nobits
	.weak		__nv_reservedSMEM_offset_0_alias
	.size		__nv_reservedSMEM_offset_0_alias, 0, 64
	.other		__nv_reservedSMEM_offset_0_alias,@"STO_CUDA_RESERVED_SHARED STV_DEFAULT"
__nv_reservedSMEM_offset_0_alias:
	.zero		0
	.zero		64


//--------------------- .nv.constant0._Z24cudaCopieParBlocsThreadsPfPKfi --------------------------
	.section	.nv.constant0._Z24cudaCopieParBlocsThreadsPfPKfi,"a",@progbits
	.sectionflags	@""
	.align	4
.nv.constant0._Z24cudaCopieParBlocsThreadsPfPKfi:
	.zero		916


//--------------------- .nv.constant0._Z17cudaCopieParBlocsPfPKfi --------------------------
	.section	.nv.constant0._Z17cudaCopieParBlocsPfPKfi,"a",@progbits
	.sectionflags	@""
	.align	4
.nv.constant0._Z17cudaCopieParBlocsPfPKfi:
	.zero		916


//--------------------- SYMBOLS --------------------------

	.type		.nv.reservedSmem.offset0,@object
	.size		.nv.reservedSmem.offset0,0x4
